//
// Generated by NVIDIA NVVM Compiler
//
// Compiler Build ID: CL-36424714
// Cuda compilation tools, release 13.0, V13.0.88
// Based on NVVM 20.0.0
//

.version 9.0
.target sm_100
.address_size 64

	// .globl	_Z6vecAddPfS_S_i

.visible .entry _Z6vecAddPfS_S_i(
	.param .u64 .ptr .align 1 _Z6vecAddPfS_S_i_param_0,
	.param .u64 .ptr .align 1 _Z6vecAddPfS_S_i_param_1,
	.param .u64 .ptr .align 1 _Z6vecAddPfS_S_i_param_2,
	.param .u32 _Z6vecAddPfS_S_i_param_3
)
{
	.reg .pred 	%p<7>;
	.reg .b32 	%r<31>;
	.reg .b32 	%f<16>;
	.reg .b64 	%rd<25>;

	ld.param.u64 	%rd4, [_Z6vecAddPfS_S_i_param_0];
	ld.param.u64 	%rd5, [_Z6vecAddPfS_S_i_param_1];
	ld.param.u64 	%rd6, [_Z6vecAddPfS_S_i_param_2];
	ld.param.u32 	%r12, [_Z6vecAddPfS_S_i_param_3];
	cvta.to.global.u64 	%rd1, %rd6;
	cvta.to.global.u64 	%rd2, %rd5;
	cvta.to.global.u64 	%rd3, %rd4;
	mov.u32 	%r13, %tid.x;
	mov.u32 	%r14, %ctaid.x;
	mov.u32 	%r15, %ntid.x;
	mad.lo.s32 	%r29, %r14, %r15, %r13;
	mov.u32 	%r16, %nctaid.x;
	mul.lo.s32 	%r2, %r15, %r16;
	setp.ge.s32 	%p1, %r29, %r12;
	@%p1 bra 	$L__BB0_7;
	add.s32 	%r17, %r29, %r2;
	max.s32 	%r18, %r12, %r17;
	setp.lt.s32 	%p2, %r17, %r12;
	selp.u32 	%r19, 1, 0, %p2;
	add.s32 	%r20, %r17, %r19;
	sub.s32 	%r21, %r18, %r20;
	div.u32 	%r22, %r21, %r2;
	add.s32 	%r3, %r22, %r19;
	and.b32  	%r23, %r3, 3;
	setp.eq.s32 	%p3, %r23, 3;
	@%p3 bra 	$L__BB0_4;
	add.s32 	%r24, %r3, 1;
	and.b32  	%r25, %r24, 3;
	neg.s32 	%r27, %r25;
$L__BB0_3:
	.pragma "nounroll";
	mul.wide.s32 	%rd7, %r29, 4;
	add.s64 	%rd8, %rd1, %rd7;
	add.s64 	%rd9, %rd2, %rd7;
	add.s64 	%rd10, %rd3, %rd7;
	ld.global.f32 	%f1, [%rd10];
	ld.global.f32 	%f2, [%rd9];
	add.f32 	%f3, %f1, %f2;
	st.global.f32 	[%rd8], %f3;
	add.s32 	%r29, %r29, %r2;
	add.s32 	%r27, %r27, 1;
	setp.ne.s32 	%p4, %r27, 0;
	@%p4 bra 	$L__BB0_3;
$L__BB0_4:
	setp.lt.u32 	%p5, %r3, 3;
	@%p5 bra 	$L__BB0_7;
	mul.wide.s32 	%rd15, %r2, 4;
	shl.b32 	%r26, %r2, 2;
$L__BB0_6:
	mul.wide.s32 	%rd11, %r29, 4;
	add.s64 	%rd12, %rd3, %rd11;
	ld.global.f32 	%f4, [%rd12];
	add.s64 	%rd13, %rd2, %rd11;
	ld.global.f32 	%f5, [%rd13];
	add.f32 	%f6, %f4, %f5;
	add.s64 	%rd14, %rd1, %rd11;
	st.global.f32 	[%rd14], %f6;
	add.s64 	%rd16, %rd12, %rd15;
	ld.global.f32 	%f7, [%rd16];
	add.s64 	%rd17, %rd13, %rd15;
	ld.global.f32 	%f8, [%rd17];
	add.f32 	%f9, %f7, %f8;
	add.s64 	%rd18, %rd14, %rd15;
	st.global.f32 	[%rd18], %f9;
	add.s64 	%rd19, %rd16, %rd15;
	ld.global.f32 	%f10, [%rd19];
	add.s64 	%rd20, %rd17, %rd15;
	ld.global.f32 	%f11, [%rd20];
	add.f32 	%f12, %f10, %f11;
	add.s64 	%rd21, %rd18, %rd15;
	st.global.f32 	[%rd21], %f12;
	add.s64 	%rd22, %rd19, %rd15;
	ld.global.f32 	%f13, [%rd22];
	add.s64 	%rd23, %rd20, %rd15;
	ld.global.f32 	%f14, [%rd23];
	add.f32 	%f15, %f13, %f14;
	add.s64 	%rd24, %rd21, %rd15;
	st.global.f32 	[%rd24], %f15;
	add.s32 	%r29, %r26, %r29;
	setp.lt.s32 	%p6, %r29, %r12;
	@%p6 bra 	$L__BB0_6;
$L__BB0_7:
	ret;

}


// ===== COMPILED SASS (sm_100) =====

	.target	sm_100

	.elftype	@"ET_EXEC"


//--------------------- .note.nv.tkinfo           --------------------------
	.section	.note.nv.tkinfo,"",@"SHT_NOTE"
	.sectionflags	@"SHF_NOTE_NV_TKINFO"
	.tkinfo
        /*0018*/ 	.word	0x00000002
        /*0030*/ 	.string	""
        /*0030*/ 	.string	"ptxas"
        /*0030*/ 	.string	"Cuda compilation tools, release 13.0, V13.0.88"
        /*0030*/ 	.string	"Build cuda_13.0.r13.0/compiler.36424714_0"
        /*0030*/ 	.string	"-arch sm_100 -m 64 "



//--------------------- .note.nv.cuinfo           --------------------------
	.section	.note.nv.cuinfo,"",@"SHT_NOTE"
	.sectionflags	@"SHF_NOTE_NV_CUINFO"
        /*0018*/ 	.short	0x0002
        /*001a*/ 	.short	0x0064
        /*001c*/ 	.short	0x0082
	.zero		2


//--------------------- .nv.info                  --------------------------
	.section	.nv.info,"",@"SHT_CUDA_INFO"
	.align	4


	//----- nvinfo : EIATTR_REGCOUNT
	.align		4
        /*0000*/ 	.byte	0x04, 0x2f
        /*0002*/ 	.short	(.L_1 - .L_0)
	.align		4
.L_0:
        /*0004*/ 	.word	index@(_Z6vecAddPfS_S_i)
        /*0008*/ 	.word	0x0000001a


	//----- nvinfo : EIATTR_FRAME_SIZE
	.align		4
.L_1:
        /*000c*/ 	.byte	0x04, 0x11
        /*000e*/ 	.short	(.L_3 - .L_2)
	.align		4
.L_2:
        /*0010*/ 	.word	index@(_Z6vecAddPfS_S_i)
        /*0014*/ 	.word	0x00000000


	//----- nvinfo : EIATTR_MIN_STACK_SIZE
	.align		4
.L_3:
        /*0018*/ 	.byte	0x04, 0x12
        /*001a*/ 	.short	(.L_5 - .L_4)
	.align		4
.L_4:
        /*001c*/ 	.word	index@(_Z6vecAddPfS_S_i)
        /*0020*/ 	.word	0x00000000
.L_5:


//--------------------- .nv.compat                --------------------------
	.section	.nv.compat,"",@"SHT_CUDA_COMPAT_INFO"
	.align	4
        /*0000*/ 	.byte	0x02, 0x09, 0x00, 0x00, 0x02, 0x02, 0x01, 0x00, 0x02, 0x05, 0x05, 0x00, 0x03, 0x07, 0x01, 0x01
        /*0010*/ 	.byte	0x02, 0x03, 0x00, 0x00, 0x02, 0x06, 0x01, 0x00, 0x04, 0x0b, 0x08, 0x00, 0x09, 0x00, 0x00, 0x00
        /*0020*/ 	.byte	0x00, 0x00, 0x00, 0x00


//--------------------- .nv.info._Z6vecAddPfS_S_i --------------------------
	.section	.nv.info._Z6vecAddPfS_S_i,"",@"SHT_CUDA_INFO"
	.sectionflags	@""
	.align	4


	//----- nvinfo : EIATTR_CUDA_API_VERSION
	.align		4
        /*0000*/ 	.byte	0x04, 0x37
        /*0002*/ 	.short	(.L_7 - .L_6)
.L_6:
        /*0004*/ 	.word	0x00000082


	//----- nvinfo : EIATTR_KPARAM_INFO
	.align		4
.L_7:
        /*0008*/ 	.byte	0x04, 0x17
        /*000a*/ 	.short	(.L_9 - .L_8)
.L_8:
        /*000c*/ 	.word	0x00000000
        /*0010*/ 	.short	0x0003
        /*0012*/ 	.short	0x0018
        /*0014*/ 	.byte	0x00, 0xf0, 0x11, 0x00


	//----- nvinfo : EIATTR_KPARAM_INFO
	.align		4
.L_9:
        /*0018*/ 	.byte	0x04, 0x17
        /*001a*/ 	.short	(.L_11 - .L_10)
.L_10:
        /*001c*/ 	.word	0x00000000
        /*0020*/ 	.short	0x0002
        /*0022*/ 	.short	0x0010
        /*0024*/ 	.byte	0x00, 0xf5, 0x21, 0x00


	//----- nvinfo : EIATTR_KPARAM_INFO
	.align		4
.L_11:
        /*0028*/ 	.byte	0x04, 0x17
        /*002a*/ 	.short	(.L_13 - .L_12)
.L_12:
        /*002c*/ 	.word	0x00000000
        /*0030*/ 	.short	0x0001
        /*0032*/ 	.short	0x0008
        /*0034*/ 	.byte	0x00, 0xf5, 0x21, 0x00


	//----- nvinfo : EIATTR_KPARAM_INFO
	.align		4
.L_13:
        /*0038*/ 	.byte	0x04, 0x17
        /*003a*/ 	.short	(.L_15 - .L_14)
.L_14:
        /*003c*/ 	.word	0x00000000
        /*0040*/ 	.short	0x0000
        /*0042*/ 	.short	0x0000
        /*0044*/ 	.byte	0x00, 0xf5, 0x21, 0x00


	//----- nvinfo : EIATTR_SPARSE_MMA_MASK
	.align		4
.L_15:
        /*0048*/ 	.byte	0x03, 0x50
        /*004a*/ 	.short	0x0000


	//----- nvinfo : EIATTR_MAXREG_COUNT
	.align		4
        /*004c*/ 	.byte	0x03, 0x1b
        /*004e*/ 	.short	0x00ff


	//----- nvinfo : EIATTR_MERCURY_ISA_VERSION
	.align		4
        /*0050*/ 	.byte	0x03, 0x5f
        /*0052*/ 	.short	0x0101


	//----- nvinfo : EIATTR_VRC_CTA_INIT_COUNT
	.align		4
        /*0054*/ 	.byte	0x02, 0x4a
	.zero		1
	.zero		1


	//----- nvinfo : EIATTR_EXIT_INSTR_OFFSETS
	.align		4
        /*0058*/ 	.byte	0x04, 0x1c
        /*005a*/ 	.short	(.L_17 - .L_16)


	//   ....[0]....
.L_16:
        /*005c*/ 	.word	0x00000090


	//   ....[1]....
        /*0060*/ 	.word	0x000003a0


	//   ....[2]....
        /*0064*/ 	.word	0x000005d0


	//----- nvinfo : EIATTR_CRS_STACK_SIZE
	.align		4
.L_17:
        /*0068*/ 	.byte	0x04, 0x1e
        /*006a*/ 	.short	(.L_19 - .L_18)
.L_18:
        /*006c*/ 	.word	0x00000000


	//----- nvinfo : EIATTR_CBANK_PARAM_SIZE
	.align		4
.L_19:
        /*0070*/ 	.byte	0x03, 0x19
        /*0072*/ 	.short	0x001c


	//----- nvinfo : EIATTR_PARAM_CBANK
	.align		4
        /*0074*/ 	.byte	0x04, 0x0a
        /*0076*/ 	.short	(.L_21 - .L_20)
	.align		4
.L_20:
        /*0078*/ 	.word	index@(.nv.constant0._Z6vecAddPfS_S_i)
        /*007c*/ 	.short	0x0380
        /*007e*/ 	.short	0x001c


	//----- nvinfo : EIATTR_SW_WAR
	.align		4
.L_21:
        /*0080*/ 	.byte	0x04, 0x36
        /*0082*/ 	.short	(.L_23 - .L_22)
.L_22:
        /*0084*/ 	.word	0x00000008
.L_23:


//--------------------- .nv.callgraph             --------------------------
	.section	.nv.callgraph,"",@"SHT_CUDA_CALLGRAPH"
	.align	4
	.sectionentsize	8
	.align		4
        /*0000*/ 	.word	0x00000000
	.align		4
        /*0004*/ 	.word	0xffffffff
	.align		4
        /*0008*/ 	.word	0x00000000
	.align		4
        /*000c*/ 	.word	0xfffffffe
	.align		4
        /*0010*/ 	.word	0x00000000
	.align		4
        /*0014*/ 	.word	0xfffffffd
	.align		4
        /*0018*/ 	.word	0x00000000
	.align		4
        /*001c*/ 	.word	0xfffffffc


//--------------------- .text._Z6vecAddPfS_S_i    --------------------------
	.section	.text._Z6vecAddPfS_S_i,"ax",@progbits
	.align	128
        .global         _Z6vecAddPfS_S_i
        .type           _Z6vecAddPfS_S_i,@function
        .size           _Z6vecAddPfS_S_i,(.L_x_5 - _Z6vecAddPfS_S_i)
        .other          _Z6vecAddPfS_S_i,@"STO_CUDA_ENTRY STV_DEFAULT"
_Z6vecAddPfS_S_i:
.text._Z6vecAddPfS_S_i:
[----:B------:R-:W-:Y:S01]  /*0000*/  LDC R1, c[0x0][0x37c] ;  /* 0x0000df00ff017b82 */ /* 0x000fe20000000800 */
[----:B------:R-:W0:Y:S07]  /*0010*/  S2R R3, SR_TID.X ;  /* 0x0000000000037919 */ /* 0x000e2e0000002100 */
[----:B------:R-:W0:Y:S01]  /*0020*/  S2UR UR4, SR_CTAID.X ;  /* 0x00000000000479c3 */ /* 0x000e220000002500 */
[----:B------:R-:W1:Y:S07]  /*0030*/  LDCU UR6, c[0x0][0x398] ;  /* 0x00007300ff0677ac */ /* 0x000e6e0008000800 */
[----:B------:R-:W0:Y:S01]  /*0040*/  LDC R0, c[0x0][0x360] ;  /* 0x0000d800ff007b82 */ /* 0x000e220000000800 */
[----:B------:R-:W2:Y:S01]  /*0050*/  LDCU UR5, c[0x0][0x370] ;  /* 0x00006e00ff0577ac */ /* 0x000ea20008000800 */
[----:B0-----:R-:W-:-:S02]  /*0060*/  IMAD R3, R0, UR4, R3 ;  /* 0x0000000400037c24 */ /* 0x001fc4000f8e0203 */
[----:B--2---:R-:W-:-:S03]  /*0070*/  IMAD R0, R0, UR5, RZ ;  /* 0x0000000500007c24 */ /* 0x004fc6000f8e02ff */
[----:B-1----:R-:W-:-:S13]  /*0080*/  ISETP.GE.AND P0, PT, R3, UR6, PT ;  /* 0x0000000603007c0c */ /* 0x002fda000bf06270 */
[----:B------:R-:W-:Y:S05]  /*0090*/  @P0 EXIT ;  /* 0x000000000000094d */ /* 0x000fea0003800000 */
[----:B------:R-:W0:Y:S01]  /*00a0*/  I2F.U32.RP R8, R0 ;  /* 0x0000000000087306 */ /* 0x000e220000209000 */
[----:B------:R-:W-:Y:S01]  /*00b0*/  IADD3 R2, PT, PT, R0, R3, RZ ;  /* 0x0000000300027210 */ /* 0x000fe20007ffe0ff */
[----:B------:R-:W1:Y:S01]  /*00c0*/  LDCU.64 UR4, c[0x0][0x358] ;  /* 0x00006b00ff0477ac */ /* 0x000e620008000a00 */
[----:B------:R-:W-:Y:S01]  /*00d0*/  IADD3 R9, PT, PT, RZ, -R0, RZ ;  /* 0x80000000ff097210 */ /* 0x000fe20007ffe0ff */
[----:B------:R-:W-:Y:S01]  /*00e0*/  BSSY.RECONVERGENT B0, `(.L_x_0) ;  /* 0x000002b000007945 */ /* 0x000fe20003800200 */
[C---:B------:R-:W-:Y:S02]  /*00f0*/  ISETP.GE.AND P0, PT, R2.reuse, UR6, PT ;  /* 0x0000000602007c0c */ /* 0x040fe4000bf06270 */
[----:B------:R-:W-:Y:S02]  /*0100*/  VIMNMX R7, PT, PT, R2, UR6, !PT ;  /* 0x0000000602077c48 */ /* 0x000fe4000ffe0100 */
[----:B------:R-:W-:Y:S02]  /*0110*/  SEL R6, RZ, 0x1, P0 ;  /* 0x00000001ff067807 */ /* 0x000fe40000000000 */
[----:B------:R-:W-:-:S02]  /*0120*/  ISETP.NE.U32.AND P2, PT, R0, RZ, PT ;  /* 0x000000ff0000720c */ /* 0x000fc40003f45070 */
[----:B------:R-:W-:Y:S01]  /*0130*/  IADD3 R7, PT, PT, R7, -R2, -R6 ;  /* 0x8000000207077210 */ /* 0x000fe20007ffe806 */
[----:B0-----:R-:W0:Y:S02]  /*0140*/  MUFU.RCP R8, R8 ;  /* 0x0000000800087308 */ /* 0x001e240000001000 */
[----:B0-----:R-:W-:-:S06]  /*0150*/  IADD3 R4, PT, PT, R8, 0xffffffe, RZ ;  /* 0x0ffffffe08047810 */ /* 0x001fcc0007ffe0ff */
[----:B------:R0:W2:Y:S02]  /*0160*/  F2I.FTZ.U32.TRUNC.NTZ R5, R4 ;  /* 0x0000000400057305 */ /* 0x0000a4000021f000 */
[----:B0-----:R-:W-:Y:S02]  /*0170*/  HFMA2 R4, -RZ, RZ, 0, 0 ;  /* 0x00000000ff047431 */ /* 0x001fe400000001ff */
[----:B--2---:R-:W-:-:S04]  /*0180*/  IMAD R9, R9, R5, RZ ;  /* 0x0000000509097224 */ /* 0x004fc800078e02ff */
[----:B------:R-:W-:-:S06]  /*0190*/  IMAD.HI.U32 R8, R5, R9, R4 ;  /* 0x0000000905087227 */ /* 0x000fcc00078e0004 */
[----:B------:R-:W-:-:S05]  /*01a0*/  IMAD.HI.U32 R5, R8, R7, RZ ;  /* 0x0000000708057227 */ /* 0x000fca00078e00ff */
[----:B------:R-:W-:-:S05]  /*01b0*/  IADD3 R2, PT, PT, -R5, RZ, RZ ;  /* 0x000000ff05027210 */ /* 0x000fca0007ffe1ff */
[----:B------:R-:W-:-:S05]  /*01c0*/  IMAD R7, R0, R2, R7 ;  /* 0x0000000200077224 */ /* 0x000fca00078e0207 */
[----:B------:R-:W-:-:S13]  /*01d0*/  ISETP.GE.U32.AND P0, PT, R7, R0, PT ;  /* 0x000000000700720c */ /* 0x000fda0003f06070 */
[----:B------:R-:W-:Y:S02]  /*01e0*/  @P0 IADD3 R7, PT, PT, -R0, R7, RZ ;  /* 0x0000000700070210 */ /* 0x000fe40007ffe1ff */
[----:B------:R-:W-:Y:S02]  /*01f0*/  @P0 IADD3 R5, PT, PT, R5, 0x1, RZ ;  /* 0x0000000105050810 */ /* 0x000fe40007ffe0ff */
[----:B------:R-:W-:-:S13]  /*0200*/  ISETP.GE.U32.AND P1, PT, R7, R0, PT ;  /* 0x000000000700720c */ /* 0x000fda0003f26070 */
[----:B------:R-:W-:Y:S02]  /*0210*/  @P1 IADD3 R5, PT, PT, R5, 0x1, RZ ;  /* 0x0000000105051810 */ /* 0x000fe40007ffe0ff */
[----:B------:R-:W-:-:S04]  /*0220*/  @!P2 LOP3.LUT R5, RZ, R0, RZ, 0x33, !PT ;  /* 0x00000000ff05a212 */ /* 0x000fc800078e33ff */
[----:B------:R-:W-:-:S04]  /*0230*/  IADD3 R2, PT, PT, R6, R5, RZ ;  /* 0x0000000506027210 */ /* 0x000fc80007ffe0ff */
[C---:B------:R-:W-:Y:S02]  /*0240*/  LOP3.LUT R4, R2.reuse, 0x3, RZ, 0xc0, !PT ;  /* 0x0000000302047812 */ /* 0x040fe400078ec0ff */
[----:B------:R-:W-:Y:S02]  /*0250*/  ISETP.GE.U32.AND P1, PT, R2, 0x3, PT ;  /* 0x000000030200780c */ /* 0x000fe40003f26070 */
[----:B------:R-:W-:-:S13]  /*0260*/  ISETP.NE.AND P0, PT, R4, 0x3, PT ;  /* 0x000000030400780c */ /* 0x000fda0003f05270 */
[----:B-1----:R-:W-:Y:S05]  /*0270*/  @!P0 BRA `(.L_x_1) ;  /* 0x0000000000448947 */ /* 0x002fea0003800000 */
[----:B------:R-:W0:Y:S01]  /*0280*/  LDC.64 R4, c[0x0][0x390] ;  /* 0x0000e400ff047b82 */ /* 0x000e220000000a00 */
[----:B------:R-:W-:-:S04]  /*0290*/  IADD3 R2, PT, PT, R2, 0x1, RZ ;  /* 0x0000000102027810 */ /* 0x000fc80007ffe0ff */
[----:B------:R-:W-:-:S03]  /*02a0*/  LOP3.LUT R2, R2, 0x3, RZ, 0xc0, !PT ;  /* 0x0000000302027812 */ /* 0x000fc600078ec0ff */
[----:B------:R-:W1:Y:S01]  /*02b0*/  LDC.64 R6, c[0x0][0x380] ;  /* 0x0000e000ff067b82 */ /* 0x000e620000000a00 */
[----:B------:R-:W-:-:S07]  /*02c0*/  IADD3 R2, PT, PT, -R2, RZ, RZ ;  /* 0x000000ff02027210 */ /* 0x000fce0007ffe1ff */
[----:B------:R-:W2:Y:S02]  /*02d0*/  LDC.64 R8, c[0x0][0x388] ;  /* 0x0000e200ff087b82 */ /* 0x000ea40000000a00 */
.L_x_2:
[----:B--2---:R-:W-:-:S04]  /*02e0*/  IMAD.WIDE R12, R3, 0x4, R8 ;  /* 0x00000004030c7825 */ /* 0x004fc800078e0208 */
[C---:B-1----:R-:W-:Y:S02]  /*02f0*/  IMAD.WIDE R14, R3.reuse, 0x4, R6 ;  /* 0x00000004030e7825 */ /* 0x042fe400078e0206 */
[----:B------:R-:W2:Y:S04]  /*0300*/  LDG.E R13, desc[UR4][R12.64] ;  /* 0x000000040c0d7981 */ /* 0x000ea8000c1e1900 */
[----:B------:R-:W2:Y:S01]  /*0310*/  LDG.E R14, desc[UR4][R14.64] ;  /* 0x000000040e0e7981 */ /* 0x000ea2000c1e1900 */
[----:B0--3--:R-:W-:Y:S01]  /*0320*/  IMAD.WIDE R10, R3, 0x4, R4 ;  /* 0x00000004030a7825 */ /* 0x009fe200078e0204 */
[----:B------:R-:W-:Y:S02]  /*0330*/  IADD3 R2, PT, PT, R2, 0x1, RZ ;  /* 0x0000000102027810 */ /* 0x000fe40007ffe0ff */
[----:B------:R-:W-:-:S02]  /*0340*/  IADD3 R3, PT, PT, R0, R3, RZ ;  /* 0x0000000300037210 */ /* 0x000fc40007ffe0ff */
[----:B------:R-:W-:Y:S01]  /*0350*/  ISETP.NE.AND P0, PT, R2, RZ, PT ;  /* 0x000000ff0200720c */ /* 0x000fe20003f05270 */
[----:B--2---:R-:W-:-:S05]  /*0360*/  FADD R17, R14, R13 ;  /* 0x0000000d0e117221 */ /* 0x004fca0000000000 */
[----:B------:R3:W-:Y:S07]  /*0370*/  STG.E desc[UR4][R10.64], R17 ;  /* 0x000000110a007986 */ /* 0x0007ee000c101904 */
[----:B------:R-:W-:Y:S05]  /*0380*/  @P0 BRA `(.L_x_2) ;  /* 0xfffffffc00d40947 */ /* 0x000fea000383ffff */
.L_x_1:
[----:B------:R-:W-:Y:S05]  /*0390*/  BSYNC.RECONVERGENT B0 ;  /* 0x0000000000007941 */ /* 0x000fea0003800200 */
.L_x_0:
[----:B------:R-:W-:Y:S05]  /*03a0*/  @!P1 EXIT ;  /* 0x000000000000994d */ /* 0x000fea0003800000 */
.L_x_3:
[----:B------:R-:W3:Y:S08]  /*03b0*/  LDC.64 R4, c[0x0][0x380] ;  /* 0x0000e000ff047b82 */ /* 0x000ef00000000a00 */
[----:B------:R-:W0:Y:S01]  /*03c0*/  LDC.64 R6, c[0x0][0x388] ;  /* 0x0000e200ff067b82 */ /* 0x000e220000000a00 */
[----:B---3--:R-:W-:-:S07]  /*03d0*/  IMAD.WIDE R10, R3, 0x4, R4 ;  /* 0x00000004030a7825 */ /* 0x008fce00078e0204 */
[----:B------:R-:W1:Y:S01]  /*03e0*/  LDC.64 R4, c[0x0][0x390] ;  /* 0x0000e400ff047b82 */ /* 0x000e620000000a00 */
[----:B--2---:R-:W2:Y:S01]  /*03f0*/  LDG.E R2, desc[UR4][R10.64] ;  /* 0x000000040a027981 */ /* 0x004ea2000c1e1900 */
[----:B0-----:R-:W-:-:S05]  /*0400*/  IMAD.WIDE R12, R3, 0x4, R6 ;  /* 0x00000004030c7825 */ /* 0x001fca00078e0206 */
[----:B------:R-:W2:Y:S01]  /*0410*/  LDG.E R7, desc[UR4][R12.64] ;  /* 0x000000040c077981 */ /* 0x000ea2000c1e1900 */
[----:B-1----:R-:W-:-:S04]  /*0420*/  IMAD.WIDE R16, R3, 0x4, R4 ;  /* 0x0000000403107825 */ /* 0x002fc800078e0204 */
[----:B------:R-:W-:-:S04]  /*0430*/  IMAD.WIDE R4, R0, 0x4, R10 ;  /* 0x0000000400047825 */ /* 0x000fc800078e020a */
[----:B--2---:R-:W-:Y:S01]  /*0440*/  FADD R19, R2, R7 ;  /* 0x0000000702137221 */ /* 0x004fe20000000000 */
[----:B------:R-:W-:-:S04]  /*0450*/  IMAD.WIDE R6, R0, 0x4, R12 ;  /* 0x0000000400067825 */ /* 0x000fc800078e020c */
[----:B------:R0:W-:Y:S04]  /*0460*/  STG.E desc[UR4][R16.64], R19 ;  /* 0x0000001310007986 */ /* 0x0001e8000c101904 */
[----:B------:R-:W2:Y:S04]  /*0470*/  LDG.E R2, desc[UR4][R4.64] ;  /* 0x0000000404027981 */ /* 0x000ea8000c1e1900 */
[----:B------:R-:W2:Y:S01]  /*0480*/  LDG.E R15, desc[UR4][R6.64] ;  /* 0x00000004060f7981 */ /* 0x000ea2000c1e1900 */
[----:B------:R-:W-:-:S04]  /*0490*/  IMAD.WIDE R8, R0, 0x4, R16 ;  /* 0x0000000400087825 */ /* 0x000fc800078e0210 */
[----:B------:R-:W-:-:S04]  /*04a0*/  IMAD.WIDE R10, R0, 0x4, R4 ;  /* 0x00000004000a7825 */ /* 0x000fc800078e0204 */
[----:B------:R-:W-:-:S04]  /*04b0*/  IMAD.WIDE R12, R0, 0x4, R6 ;  /* 0x00000004000c7825 */ /* 0x000fc800078e0206 */
[----:B--2---:R-:W-:-:S05]  /*04c0*/  FADD R21, R2, R15 ;  /* 0x0000000f02157221 */ /* 0x004fca0000000000 */
        /* <DEDUP_REMOVED lines=8> */
[----:B------:R-:W1:Y:S04]  /*0550*/  LDG.E R4, desc[UR4][R4.64] ;  /* 0x0000000404047981 */ /* 0x000e68000c1e1900 */
[----:B------:R-:W1:Y:S01]  /*0560*/  LDG.E R7, desc[UR4][R6.64] ;  /* 0x0000000406077981 */ /* 0x000e62000c1e1900 */
[C---:B0-----:R-:W-:Y:S01]  /*0570*/  IMAD.WIDE R16, R0.reuse, 0x4, R14 ;  /* 0x0000000400107825 */ /* 0x041fe200078e020e */
[----:B------:R-:W-:-:S04]  /*0580*/  LEA R3, R0, R3, 0x2 ;  /* 0x0000000300037211 */ /* 0x000fc800078e10ff */
[----:B------:R-:W-:Y:S01]  /*0590*/  ISETP.GE.AND P0, PT, R3, UR6, PT ;  /* 0x0000000603007c0c */ /* 0x000fe2000bf06270 */
[----:B-1----:R-:W-:-:S05]  /*05a0*/  FADD R9, R4, R7 ;  /* 0x0000000704097221 */ /* 0x002fca0000000000 */
[----:B------:R2:W-:Y:S07]  /*05b0*/  STG.E desc[UR4][R16.64], R9 ;  /* 0x0000000910007986 */ /* 0x0005ee000c101904 */
[----:B------:R-:W-:Y:S05]  /*05c0*/  @!P0 BRA `(.L_x_3) ;  /* 0xfffffffc00788947 */ /* 0x000fea000383ffff */
[----:B------:R-:W-:Y:S05]  /*05d0*/  EXIT ;  /* 0x000000000000794d */ /* 0x000fea0003800000 */
.L_x_4:
[----:B------:R-:W-:-:S00]  /*05e0*/  BRA `(.L_x_4) ;  /* 0xfffffffc00fc7947 */ /* 0x000fc0000383ffff */
[----:B------:R-:W-:-:S00]  /*05f0*/  NOP ;  /* 0x0000000000007918 */ /* 0x000fc00000000000 */
        /* <DEDUP_REMOVED lines=8> */
.L_x_5:


//--------------------- .nv.shared.reserved.0     --------------------------
	.section	.nv.shared.reserved.0,"aw",@nobits
	.weak		__nv_reservedSMEM_offset_0_alias
	.size		__nv_reservedSMEM_offset_0_alias, 0, 64
	.other		__nv_reservedSMEM_offset_0_alias,@"STO_CUDA_RESERVED_SHARED STV_DEFAULT"
__nv_reservedSMEM_offset_0_alias:
	.zero		0
	.zero		64


//--------------------- .nv.constant0._Z6vecAddPfS_S_i --------------------------
	.section	.nv.constant0._Z6vecAddPfS_S_i,"a",@progbits
	.sectionflags	@""
	.align	4
.nv.constant0._Z6vecAddPfS_S_i:
	.zero		924


//--------------------- SYMBOLS --------------------------

	.type		.nv.reservedSmem.offset0,@object
	.size		.nv.reservedSmem.offset0,0x4
